//
// Generated by NVIDIA NVVM Compiler
//
// Compiler Build ID: CL-36424714
// Cuda compilation tools, release 13.0, V13.0.88
// Based on NVVM 20.0.0
//

.version 9.0
.target sm_100
.address_size 64

	// .globl	reshape_linear_kernel

.visible .entry reshape_linear_kernel(
	.param .u64 .ptr .align 1 reshape_linear_kernel_param_0,
	.param .u64 .ptr .align 1 reshape_linear_kernel_param_1,
	.param .u32 reshape_linear_kernel_param_2,
	.param .u32 reshape_linear_kernel_param_3,
	.param .u32 reshape_linear_kernel_param_4
)
{
	.reg .pred 	%p<13>;
	.reg .b32 	%r<39>;
	.reg .b32 	%f<84>;
	.reg .b64 	%rd<34>;

	ld.param.u64 	%rd9, [reshape_linear_kernel_param_0];
	ld.param.u64 	%rd10, [reshape_linear_kernel_param_1];
	ld.param.u32 	%r19, [reshape_linear_kernel_param_2];
	ld.param.u32 	%r20, [reshape_linear_kernel_param_3];
	ld.param.u32 	%r21, [reshape_linear_kernel_param_4];
	cvta.to.global.u64 	%rd1, %rd9;
	cvta.to.global.u64 	%rd2, %rd10;
	mov.u32 	%r22, %ctaid.y;
	mov.u32 	%r23, %ntid.y;
	mov.u32 	%r24, %tid.y;
	mad.lo.s32 	%r1, %r22, %r23, %r24;
	mov.u32 	%r25, %ctaid.x;
	mov.u32 	%r26, %ntid.x;
	mov.u32 	%r27, %tid.x;
	mad.lo.s32 	%r2, %r25, %r26, %r27;
	setp.ge.s32 	%p1, %r1, %r19;
	setp.ge.s32 	%p2, %r2, %r21;
	or.pred  	%p3, %p1, %p2;
	@%p3 bra 	$L__BB0_15;
	setp.lt.s32 	%p4, %r20, 1;
	mov.f32 	%f83, 0f00000000;
	@%p4 bra 	$L__BB0_14;
	mul.lo.s32 	%r3, %r20, %r1;
	mad.lo.s32 	%r29, %r19, %r2, %r1;
	mul.wide.s32 	%rd11, %r29, 4;
	add.s64 	%rd12, %rd2, %rd11;
	ld.global.f32 	%f1, [%rd12];
	and.b32  	%r4, %r20, 15;
	setp.lt.u32 	%p5, %r20, 16;
	mov.f32 	%f83, 0f00000000;
	mov.b32 	%r36, 0;
	@%p5 bra 	$L__BB0_5;
	and.b32  	%r36, %r20, 2147483632;
	neg.s32 	%r34, %r36;
	mul.wide.u32 	%rd13, %r3, 4;
	add.s64 	%rd14, %rd13, %rd1;
	add.s64 	%rd32, %rd14, 32;
	mov.f32 	%f83, 0f00000000;
$L__BB0_4:
	.pragma "nounroll";
	ld.global.f32 	%f19, [%rd32+-32];
	fma.rn.f32 	%f20, %f19, %f1, %f83;
	ld.global.f32 	%f21, [%rd32+-28];
	fma.rn.f32 	%f22, %f21, %f1, %f20;
	ld.global.f32 	%f23, [%rd32+-24];
	fma.rn.f32 	%f24, %f23, %f1, %f22;
	ld.global.f32 	%f25, [%rd32+-20];
	fma.rn.f32 	%f26, %f25, %f1, %f24;
	ld.global.f32 	%f27, [%rd32+-16];
	fma.rn.f32 	%f28, %f27, %f1, %f26;
	ld.global.f32 	%f29, [%rd32+-12];
	fma.rn.f32 	%f30, %f29, %f1, %f28;
	ld.global.f32 	%f31, [%rd32+-8];
	fma.rn.f32 	%f32, %f31, %f1, %f30;
	ld.global.f32 	%f33, [%rd32+-4];
	fma.rn.f32 	%f34, %f33, %f1, %f32;
	ld.global.f32 	%f35, [%rd32];
	fma.rn.f32 	%f36, %f35, %f1, %f34;
	ld.global.f32 	%f37, [%rd32+4];
	fma.rn.f32 	%f38, %f37, %f1, %f36;
	ld.global.f32 	%f39, [%rd32+8];
	fma.rn.f32 	%f40, %f39, %f1, %f38;
	ld.global.f32 	%f41, [%rd32+12];
	fma.rn.f32 	%f42, %f41, %f1, %f40;
	ld.global.f32 	%f43, [%rd32+16];
	fma.rn.f32 	%f44, %f43, %f1, %f42;
	ld.global.f32 	%f45, [%rd32+20];
	fma.rn.f32 	%f46, %f45, %f1, %f44;
	ld.global.f32 	%f47, [%rd32+24];
	fma.rn.f32 	%f48, %f47, %f1, %f46;
	ld.global.f32 	%f49, [%rd32+28];
	fma.rn.f32 	%f83, %f49, %f1, %f48;
	add.s32 	%r34, %r34, 16;
	add.s64 	%rd32, %rd32, 64;
	setp.ne.s32 	%p6, %r34, 0;
	@%p6 bra 	$L__BB0_4;
$L__BB0_5:
	setp.eq.s32 	%p7, %r4, 0;
	@%p7 bra 	$L__BB0_14;
	and.b32  	%r10, %r20, 7;
	setp.lt.u32 	%p8, %r4, 8;
	@%p8 bra 	$L__BB0_8;
	add.s32 	%r30, %r36, %r3;
	mul.wide.u32 	%rd15, %r30, 4;
	add.s64 	%rd16, %rd1, %rd15;
	ld.global.f32 	%f51, [%rd16];
	fma.rn.f32 	%f52, %f51, %f1, %f83;
	cvt.u64.u32 	%rd17, %r3;
	cvt.u64.u32 	%rd18, %r36;
	add.s64 	%rd19, %rd18, %rd17;
	shl.b64 	%rd20, %rd19, 2;
	add.s64 	%rd21, %rd1, %rd20;
	ld.global.f32 	%f53, [%rd21+4];
	fma.rn.f32 	%f54, %f53, %f1, %f52;
	ld.global.f32 	%f55, [%rd21+8];
	fma.rn.f32 	%f56, %f55, %f1, %f54;
	ld.global.f32 	%f57, [%rd21+12];
	fma.rn.f32 	%f58, %f57, %f1, %f56;
	ld.global.f32 	%f59, [%rd21+16];
	fma.rn.f32 	%f60, %f59, %f1, %f58;
	ld.global.f32 	%f61, [%rd21+20];
	fma.rn.f32 	%f62, %f61, %f1, %f60;
	ld.global.f32 	%f63, [%rd21+24];
	fma.rn.f32 	%f64, %f63, %f1, %f62;
	ld.global.f32 	%f65, [%rd21+28];
	fma.rn.f32 	%f83, %f65, %f1, %f64;
	add.s32 	%r36, %r36, 8;
$L__BB0_8:
	setp.eq.s32 	%p9, %r10, 0;
	@%p9 bra 	$L__BB0_14;
	and.b32  	%r13, %r20, 3;
	setp.lt.u32 	%p10, %r10, 4;
	@%p10 bra 	$L__BB0_11;
	add.s32 	%r31, %r36, %r3;
	mul.wide.u32 	%rd22, %r31, 4;
	add.s64 	%rd23, %rd1, %rd22;
	ld.global.f32 	%f67, [%rd23];
	fma.rn.f32 	%f68, %f67, %f1, %f83;
	cvt.u64.u32 	%rd24, %r3;
	cvt.u64.u32 	%rd25, %r36;
	add.s64 	%rd26, %rd25, %rd24;
	shl.b64 	%rd27, %rd26, 2;
	add.s64 	%rd28, %rd1, %rd27;
	ld.global.f32 	%f69, [%rd28+4];
	fma.rn.f32 	%f70, %f69, %f1, %f68;
	ld.global.f32 	%f71, [%rd28+8];
	fma.rn.f32 	%f72, %f71, %f1, %f70;
	ld.global.f32 	%f73, [%rd28+12];
	fma.rn.f32 	%f83, %f73, %f1, %f72;
	add.s32 	%r36, %r36, 4;
$L__BB0_11:
	setp.eq.s32 	%p11, %r13, 0;
	@%p11 bra 	$L__BB0_14;
	add.s32 	%r32, %r36, %r3;
	mul.wide.u32 	%rd29, %r32, 4;
	add.s64 	%rd33, %rd1, %rd29;
	neg.s32 	%r38, %r13;
$L__BB0_13:
	.pragma "nounroll";
	ld.global.f32 	%f74, [%rd33];
	fma.rn.f32 	%f83, %f74, %f1, %f83;
	add.s64 	%rd33, %rd33, 4;
	add.s32 	%r38, %r38, 1;
	setp.ne.s32 	%p12, %r38, 0;
	@%p12 bra 	$L__BB0_13;
$L__BB0_14:
	mad.lo.s32 	%r33, %r21, %r1, %r2;
	mul.wide.s32 	%rd30, %r33, 4;
	add.s64 	%rd31, %rd2, %rd30;
	st.global.f32 	[%rd31], %f83;
$L__BB0_15:
	ret;

}


// ===== COMPILED SASS (sm_100) =====

	.target	sm_100

	.elftype	@"ET_EXEC"


//--------------------- .note.nv.tkinfo           --------------------------
	.section	.note.nv.tkinfo,"",@"SHT_NOTE"
	.sectionflags	@"SHF_NOTE_NV_TKINFO"
	.tkinfo
        /*0018*/ 	.word	0x00000002
        /*0030*/ 	.string	""
        /*0030*/ 	.string	"ptxas"
        /*0030*/ 	.string	"Cuda compilation tools, release 13.0, V13.0.88"
        /*0030*/ 	.string	"Build cuda_13.0.r13.0/compiler.36424714_0"
        /*0030*/ 	.string	"-arch sm_100 -m 64 "



//--------------------- .note.nv.cuinfo           --------------------------
	.section	.note.nv.cuinfo,"",@"SHT_NOTE"
	.sectionflags	@"SHF_NOTE_NV_CUINFO"
        /*0018*/ 	.short	0x0002
        /*001a*/ 	.short	0x0064
        /*001c*/ 	.short	0x0082
	.zero		2


//--------------------- .nv.info                  --------------------------
	.section	.nv.info,"",@"SHT_CUDA_INFO"
	.align	4


	//----- nvinfo : EIATTR_REGCOUNT
	.align		4
        /*0000*/ 	.byte	0x04, 0x2f
        /*0002*/ 	.short	(.L_1 - .L_0)
	.align		4
.L_0:
        /*0004*/ 	.word	index@(reshape_linear_kernel)
        /*0008*/ 	.word	0x0000001c


	//----- nvinfo : EIATTR_FRAME_SIZE
	.align		4
.L_1:
        /*000c*/ 	.byte	0x04, 0x11
        /*000e*/ 	.short	(.L_3 - .L_2)
	.align		4
.L_2:
        /*0010*/ 	.word	index@(reshape_linear_kernel)
        /*0014*/ 	.word	0x00000000


	//----- nvinfo : EIATTR_MIN_STACK_SIZE
	.align		4
.L_3:
        /*0018*/ 	.byte	0x04, 0x12
        /*001a*/ 	.short	(.L_5 - .L_4)
	.align		4
.L_4:
        /*001c*/ 	.word	index@(reshape_linear_kernel)
        /*0020*/ 	.word	0x00000000
.L_5:


//--------------------- .nv.compat                --------------------------
	.section	.nv.compat,"",@"SHT_CUDA_COMPAT_INFO"
	.align	4
        /*0000*/ 	.byte	0x02, 0x09, 0x00, 0x00, 0x02, 0x02, 0x01, 0x00, 0x02, 0x05, 0x05, 0x00, 0x03, 0x07, 0x01, 0x01
        /*0010*/ 	.byte	0x02, 0x03, 0x00, 0x00, 0x02, 0x06, 0x01, 0x00, 0x04, 0x0b, 0x08, 0x00, 0x09, 0x00, 0x00, 0x00
        /*0020*/ 	.byte	0x00, 0x00, 0x00, 0x00


//--------------------- .nv.info.reshape_linear_kernel --------------------------
	.section	.nv.info.reshape_linear_kernel,"",@"SHT_CUDA_INFO"
	.sectionflags	@""
	.align	4


	//----- nvinfo : EIATTR_CUDA_API_VERSION
	.align		4
        /*0000*/ 	.byte	0x04, 0x37
        /*0002*/ 	.short	(.L_7 - .L_6)
.L_6:
        /*0004*/ 	.word	0x00000082


	//----- nvinfo : EIATTR_KPARAM_INFO
	.align		4
.L_7:
        /*0008*/ 	.byte	0x04, 0x17
        /*000a*/ 	.short	(.L_9 - .L_8)
.L_8:
        /*000c*/ 	.word	0x00000000
        /*0010*/ 	.short	0x0004
        /*0012*/ 	.short	0x0018
        /*0014*/ 	.byte	0x00, 0xf0, 0x11, 0x00


	//----- nvinfo : EIATTR_KPARAM_INFO
	.align		4
.L_9:
        /*0018*/ 	.byte	0x04, 0x17
        /*001a*/ 	.short	(.L_11 - .L_10)
.L_10:
        /*001c*/ 	.word	0x00000000
        /*0020*/ 	.short	0x0003
        /*0022*/ 	.short	0x0014
        /*0024*/ 	.byte	0x00, 0xf0, 0x11, 0x00


	//----- nvinfo : EIATTR_KPARAM_INFO
	.align		4
.L_11:
        /*0028*/ 	.byte	0x04, 0x17
        /*002a*/ 	.short	(.L_13 - .L_12)
.L_12:
        /*002c*/ 	.word	0x00000000
        /*0030*/ 	.short	0x0002
        /*0032*/ 	.short	0x0010
        /*0034*/ 	.byte	0x00, 0xf0, 0x11, 0x00


	//----- nvinfo : EIATTR_KPARAM_INFO
	.align		4
.L_13:
        /*0038*/ 	.byte	0x04, 0x17
        /*003a*/ 	.short	(.L_15 - .L_14)
.L_14:
        /*003c*/ 	.word	0x00000000
        /*0040*/ 	.short	0x0001
        /*0042*/ 	.short	0x0008
        /*0044*/ 	.byte	0x00, 0xf5, 0x21, 0x00


	//----- nvinfo : EIATTR_KPARAM_INFO
	.align		4
.L_15:
        /*0048*/ 	.byte	0x04, 0x17
        /*004a*/ 	.short	(.L_17 - .L_16)
.L_16:
        /*004c*/ 	.word	0x00000000
        /*0050*/ 	.short	0x0000
        /*0052*/ 	.short	0x0000
        /*0054*/ 	.byte	0x00, 0xf5, 0x21, 0x00


	//----- nvinfo : EIATTR_SPARSE_MMA_MASK
	.align		4
.L_17:
        /*0058*/ 	.byte	0x03, 0x50
        /*005a*/ 	.short	0x0000


	//----- nvinfo : EIATTR_MAXREG_COUNT
	.align		4
        /*005c*/ 	.byte	0x03, 0x1b
        /*005e*/ 	.short	0x00ff


	//----- nvinfo : EIATTR_MERCURY_ISA_VERSION
	.align		4
        /*0060*/ 	.byte	0x03, 0x5f
        /*0062*/ 	.short	0x0101


	//----- nvinfo : EIATTR_VRC_CTA_INIT_COUNT
	.align		4
        /*0064*/ 	.byte	0x02, 0x4a
	.zero		1
	.zero		1


	//----- nvinfo : EIATTR_EXIT_INSTR_OFFSETS
	.align		4
        /*0068*/ 	.byte	0x04, 0x1c
        /*006a*/ 	.short	(.L_19 - .L_18)


	//   ....[0]....
.L_18:
        /*006c*/ 	.word	0x000000d0


	//   ....[1]....
        /*0070*/ 	.word	0x00000900


	//----- nvinfo : EIATTR_CBANK_PARAM_SIZE
	.align		4
.L_19:
        /*0074*/ 	.byte	0x03, 0x19
        /*0076*/ 	.short	0x001c


	//----- nvinfo : EIATTR_PARAM_CBANK
	.align		4
        /*0078*/ 	.byte	0x04, 0x0a
        /*007a*/ 	.short	(.L_21 - .L_20)
	.align		4
.L_20:
        /*007c*/ 	.word	index@(.nv.constant0.reshape_linear_kernel)
        /*0080*/ 	.short	0x0380
        /*0082*/ 	.short	0x001c


	//----- nvinfo : EIATTR_SW_WAR
	.align		4
.L_21:
        /*0084*/ 	.byte	0x04, 0x36
        /*0086*/ 	.short	(.L_23 - .L_22)
.L_22:
        /*0088*/ 	.word	0x00000008
.L_23:


//--------------------- .nv.callgraph             --------------------------
	.section	.nv.callgraph,"",@"SHT_CUDA_CALLGRAPH"
	.align	4
	.sectionentsize	8
	.align		4
        /*0000*/ 	.word	0x00000000
	.align		4
        /*0004*/ 	.word	0xffffffff
	.align		4
        /*0008*/ 	.word	0x00000000
	.align		4
        /*000c*/ 	.word	0xfffffffe
	.align		4
        /*0010*/ 	.word	0x00000000
	.align		4
        /*0014*/ 	.word	0xfffffffd
	.align		4
        /*0018*/ 	.word	0x00000000
	.align		4
        /*001c*/ 	.word	0xfffffffc


//--------------------- .text.reshape_linear_kernel --------------------------
	.section	.text.reshape_linear_kernel,"ax",@progbits
	.align	128
        .global         reshape_linear_kernel
        .type           reshape_linear_kernel,@function
        .size           reshape_linear_kernel,(.L_x_7 - reshape_linear_kernel)
        .other          reshape_linear_kernel,@"STO_CUDA_ENTRY STV_DEFAULT"
reshape_linear_kernel:
.text.reshape_linear_kernel:
[----:B------:R-:W-:Y:S01]  /*0000*/  LDC R1, c[0x0][0x37c] ;  /* 0x0000df00ff017b82 */ /* 0x000fe20000000800 */
[----:B------:R-:W0:Y:S07]  /*0010*/  S2R R3, SR_TID.X ;  /* 0x0000000000037919 */ /* 0x000e2e0000002100 */
[----:B------:R-:W1:Y:S01]  /*0020*/  LDC R5, c[0x0][0x364] ;  /* 0x0000d900ff057b82 */ /* 0x000e620000000800 */
[----:B------:R-:W2:Y:S01]  /*0030*/  LDCU UR10, c[0x0][0x398] ;  /* 0x00007300ff0a77ac */ /* 0x000ea20008000800 */
[----:B------:R-:W1:Y:S01]  /*0040*/  S2R R2, SR_TID.Y ;  /* 0x0000000000027919 */ /* 0x000e620000002200 */
[----:B------:R-:W3:Y:S05]  /*0050*/  LDCU UR11, c[0x0][0x390] ;  /* 0x00007200ff0b77ac */ /* 0x000eea0008000800 */
[----:B------:R-:W0:Y:S08]  /*0060*/  S2UR UR5, SR_CTAID.X ;  /* 0x00000000000579c3 */ /* 0x000e300000002500 */
[----:B------:R-:W0:Y:S08]  /*0070*/  LDC R0, c[0x0][0x360] ;  /* 0x0000d800ff007b82 */ /* 0x000e300000000800 */
[----:B------:R-:W1:Y:S01]  /*0080*/  S2UR UR4, SR_CTAID.Y ;  /* 0x00000000000479c3 */ /* 0x000e620000002600 */
[----:B0-----:R-:W-:-:S05]  /*0090*/  IMAD R0, R0, UR5, R3 ;  /* 0x0000000500007c24 */ /* 0x001fca000f8e0203 */
[----:B--2---:R-:W-:Y:S01]  /*00a0*/  ISETP.GE.AND P0, PT, R0, UR10, PT ;  /* 0x0000000a00007c0c */ /* 0x004fe2000bf06270 */
[----:B-1----:R-:W-:-:S05]  /*00b0*/  IMAD R5, R5, UR4, R2 ;  /* 0x0000000405057c24 */ /* 0x002fca000f8e0202 */
[----:B---3--:R-:W-:-:S13]  /*00c0*/  ISETP.GE.OR P0, PT, R5, UR11, P0 ;  /* 0x0000000b05007c0c */ /* 0x008fda0008706670 */
[----:B------:R-:W-:Y:S05]  /*00d0*/  @P0 EXIT ;  /* 0x000000000000094d */ /* 0x000fea0003800000 */
[----:B------:R-:W0:Y:S01]  /*00e0*/  LDCU UR5, c[0x0][0x394] ;  /* 0x00007280ff0577ac */ /* 0x000e220008000800 */
[----:B------:R-:W-:Y:S01]  /*00f0*/  HFMA2 R7, -RZ, RZ, 0, 0 ;  /* 0x00000000ff077431 */ /* 0x000fe200000001ff */
[----:B------:R-:W1:Y:S01]  /*0100*/  LDCU.64 UR8, c[0x0][0x358] ;  /* 0x00006b00ff0877ac */ /* 0x000e620008000a00 */
[----:B0-----:R-:W-:-:S09]  /*0110*/  UISETP.GE.AND UP0, UPT, UR5, 0x1, UPT ;  /* 0x000000010500788c */ /* 0x001fd2000bf06270 */
[----:B-1----:R-:W-:Y:S05]  /*0120*/  BRA.U !UP0, `(.L_x_0) ;  /* 0x0000000508e47547 */ /* 0x002fea000b800000 */
[----:B------:R-:W0:Y:S01]  /*0130*/  LDC.64 R2, c[0x0][0x388] ;  /* 0x0000e200ff027b82 */ /* 0x000e220000000a00 */
[----:B------:R-:W-:-:S04]  /*0140*/  IMAD R7, R0, UR11, R5 ;  /* 0x0000000b00077c24 */ /* 0x000fc8000f8e0205 */
[----:B0-----:R-:W-:-:S05]  /*0150*/  IMAD.WIDE R2, R7, 0x4, R2 ;  /* 0x0000000407027825 */ /* 0x001fca00078e0202 */
[----:B------:R0:W5:Y:S01]  /*0160*/  LDG.E R4, desc[UR8][R2.64] ;  /* 0x0000000802047981 */ /* 0x000162000c1e1900 */
[----:B------:R-:W-:Y:S02]  /*0170*/  UISETP.GE.U32.AND UP1, UPT, UR5, 0x10, UPT ;  /* 0x000000100500788c */ /* 0x000fe4000bf26070 */
[----:B------:R-:W-:Y:S01]  /*0180*/  IMAD R6, R5, UR5, RZ ;  /* 0x0000000505067c24 */ /* 0x000fe2000f8e02ff */
[----:B------:R-:W-:Y:S01]  /*0190*/  ULOP3.LUT UR6, UR5, 0xf, URZ, 0xc0, !UPT ;  /* 0x0000000f05067892 */ /* 0x000fe2000f8ec0ff */
[----:B------:R-:W-:Y:S01]  /*01a0*/  MOV R7, RZ ;  /* 0x000000ff00077202 */ /* 0x000fe20000000f00 */
[----:B------:R-:W-:Y:S02]  /*01b0*/  UMOV UR4, URZ ;  /* 0x000000ff00047c82 */ /* 0x000fe40008000000 */
[----:B------:R-:W-:Y:S02]  /*01c0*/  UISETP.NE.AND UP0, UPT, UR6, URZ, UPT ;  /* 0x000000ff0600728c */ /* 0x000fe4000bf05270 */
[----:B0-----:R-:W-:Y:S09]  /*01d0*/  BRA.U !UP1, `(.L_x_1) ;  /* 0x0000000109b07547 */ /* 0x001ff2000b800000 */
[----:B------:R-:W0:Y:S01]  /*01e0*/  LDC.64 R2, c[0x0][0x380] ;  /* 0x0000e000ff027b82 */ /* 0x000e220000000a00 */
[----:B------:R-:W-:Y:S01]  /*01f0*/  ULOP3.LUT UR4, UR5, 0x7ffffff0, URZ, 0xc0, !UPT ;  /* 0x7ffffff005047892 */ /* 0x000fe2000f8ec0ff */
[----:B------:R-:W-:-:S03]  /*0200*/  MOV R7, RZ ;  /* 0x000000ff00077202 */ /* 0x000fc60000000f00 */
[----:B------:R-:W-:Y:S01]  /*0210*/  UIADD3 UR7, UPT, UPT, -UR4, URZ, URZ ;  /* 0x000000ff04077290 */ /* 0x000fe2000fffe1ff */
[----:B0-----:R-:W-:-:S03]  /*0220*/  IMAD.WIDE.U32 R2, R6, 0x4, R2 ;  /* 0x0000000406027825 */ /* 0x001fc600078e0002 */
[----:B------:R-:W-:-:S04]  /*0230*/  IADD3 R2, P0, PT, R2, 0x20, RZ ;  /* 0x0000002002027810 */ /* 0x000fc80007f1e0ff */
[----:B------:R-:W-:-:S09]  /*0240*/  IADD3.X R3, PT, PT, RZ, R3, RZ, P0, !PT ;  /* 0x00000003ff037210 */ /* 0x000fd200007fe4ff */
.L_x_2:
[----:B------:R-:W2:Y:S04]  /*0250*/  LDG.E R8, desc[UR8][R2.64+-0x20] ;  /* 0xffffe00802087981 */ /* 0x000ea8000c1e1900 */
[----:B------:R-:W3:Y:S04]  /*0260*/  LDG.E R10, desc[UR8][R2.64+-0x1c] ;  /* 0xffffe408020a7981 */ /* 0x000ee8000c1e1900 */
[----:B------:R-:W4:Y:S04]  /*0270*/  LDG.E R12, desc[UR8][R2.64+-0x18] ;  /* 0xffffe808020c7981 */ /* 0x000f28000c1e1900 */
        /* <DEDUP_REMOVED lines=12> */
[----:B------:R0:W4:Y:S01]  /*0340*/  LDG.E R11, desc[UR8][R2.64+0x1c] ;  /* 0x00001c08020b7981 */ /* 0x000122000c1e1900 */
[----:B------:R-:W-:-:S04]  /*0350*/  UIADD3 UR7, UPT, UPT, UR7, 0x10, URZ ;  /* 0x0000001007077890 */ /* 0x000fc8000fffe0ff */
[----:B------:R-:W-:Y:S01]  /*0360*/  UISETP.NE.AND UP1, UPT, UR7, URZ, UPT ;  /* 0x000000ff0700728c */ /* 0x000fe2000bf25270 */
[----:B0-----:R-:W-:-:S04]  /*0370*/  IADD3 R2, P0, PT, R2, 0x40, RZ ;  /* 0x0000004002027810 */ /* 0x001fc80007f1e0ff */
[----:B------:R-:W-:Y:S01]  /*0380*/  IADD3.X R3, PT, PT, RZ, R3, RZ, P0, !PT ;  /* 0x00000003ff037210 */ /* 0x000fe200007fe4ff */
[----:B--2--5:R-:W-:-:S04]  /*0390*/  FFMA R7, R4, R8, R7 ;  /* 0x0000000804077223 */ /* 0x024fc80000000007 */
[----:B---3--:R-:W-:-:S04]  /*03a0*/  FFMA R7, R4, R10, R7 ;  /* 0x0000000a04077223 */ /* 0x008fc80000000007 */
[----:B----4-:R-:W-:-:S04]  /*03b0*/  FFMA R7, R4, R12, R7 ;  /* 0x0000000c04077223 */ /* 0x010fc80000000007 */
[----:B------:R-:W-:-:S04]  /*03c0*/  FFMA R7, R4, R14, R7 ;  /* 0x0000000e04077223 */ /* 0x000fc80000000007 */
        /* <DEDUP_REMOVED lines=11> */
[----:B------:R-:W-:Y:S01]  /*0480*/  FFMA R7, R4, R11, R20 ;  /* 0x0000000b04077223 */ /* 0x000fe20000000014 */
[----:B------:R-:W-:Y:S06]  /*0490*/  BRA.U UP1, `(.L_x_2) ;  /* 0xfffffffd016c7547 */ /* 0x000fec000b83ffff */
.L_x_1:
[----:B------:R-:W-:Y:S05]  /*04a0*/  BRA.U !UP0, `(.L_x_0) ;  /* 0x0000000508047547 */ /* 0x000fea000b800000 */
[----:B------:R-:W-:Y:S02]  /*04b0*/  UISETP.GE.U32.AND UP0, UPT, UR6, 0x8, UPT ;  /* 0x000000080600788c */ /* 0x000fe4000bf06070 */
[----:B------:R-:W-:-:S04]  /*04c0*/  ULOP3.LUT UR7, UR5, 0x7, URZ, 0xc0, !UPT ;  /* 0x0000000705077892 */ /* 0x000fc8000f8ec0ff */
[----:B------:R-:W-:-:S03]  /*04d0*/  UISETP.NE.AND UP1, UPT, UR7, URZ, UPT ;  /* 0x000000ff0700728c */ /* 0x000fc6000bf25270 */
[----:B------:R-:W-:Y:S08]  /*04e0*/  BRA.U !UP0, `(.L_x_3) ;  /* 0x0000000108647547 */ /* 0x000ff0000b800000 */
[----:B------:R-:W0:Y:S01]  /*04f0*/  LDC.64 R8, c[0x0][0x380] ;  /* 0x0000e000ff087b82 */ /* 0x000e220000000a00 */
[----:B------:R-:W1:Y:S01]  /*0500*/  LDCU.64 UR12, c[0x0][0x380] ;  /* 0x00007000ff0c77ac */ /* 0x000e620008000a00 */
[C---:B------:R-:W-:Y:S02]  /*0510*/  IADD3 R3, PT, PT, R6.reuse, UR4, RZ ;  /* 0x0000000406037c10 */ /* 0x040fe4000fffe0ff */
[----:B------:R-:W-:-:S04]  /*0520*/  IADD3 R10, P0, PT, R6, UR4, RZ ;  /* 0x00000004060a7c10 */ /* 0x000fc8000ff1e0ff */
[----:B------:R-:W-:Y:S02]  /*0530*/  IADD3.X R11, PT, PT, RZ, RZ, RZ, P0, !PT ;  /* 0x000000ffff0b7210 */ /* 0x000fe400007fe4ff */
[----:B-1----:R-:W-:Y:S01]  /*0540*/  LEA R2, P0, R10, UR12, 0x2 ;  /* 0x0000000c0a027c11 */ /* 0x002fe2000f8010ff */
[----:B0-----:R-:W-:-:S03]  /*0550*/  IMAD.WIDE.U32 R8, R3, 0x4, R8 ;  /* 0x0000000403087825 */ /* 0x001fc600078e0008 */
[----:B------:R-:W-:-:S03]  /*0560*/  LEA.HI.X R3, R10, UR13, R11, 0x2, P0 ;  /* 0x0000000d0a037c11 */ /* 0x000fc600080f140b */
[----:B------:R-:W2:Y:S04]  /*0570*/  LDG.E R8, desc[UR8][R8.64] ;  /* 0x0000000808087981 */ /* 0x000ea8000c1e1900 */
[----:B------:R-:W3:Y:S04]  /*0580*/  LDG.E R10, desc[UR8][R2.64+0x4] ;  /* 0x00000408020a7981 */ /* 0x000ee8000c1e1900 */
[----:B------:R-:W4:Y:S04]  /*0590*/  LDG.E R12, desc[UR8][R2.64+0x8] ;  /* 0x00000808020c7981 */ /* 0x000f28000c1e1900 */
[----:B------:R-:W4:Y:S04]  /*05a0*/  LDG.E R14, desc[UR8][R2.64+0xc] ;  /* 0x00000c08020e7981 */ /* 0x000f28000c1e1900 */
[----:B------:R-:W4:Y:S04]  /*05b0*/  LDG.E R16, desc[UR8][R2.64+0x10] ;  /* 0x0000100802107981 */ /* 0x000f28000c1e1900 */
[----:B------:R-:W4:Y:S04]  /*05c0*/  LDG.E R18, desc[UR8][R2.64+0x14] ;  /* 0x0000140802127981 */ /* 0x000f28000c1e1900 */
[----:B------:R-:W4:Y:S04]  /*05d0*/  LDG.E R20, desc[UR8][R2.64+0x18] ;  /* 0x0000180802147981 */ /* 0x000f28000c1e1900 */
[----:B------:R-:W4:Y:S01]  /*05e0*/  LDG.E R22, desc[UR8][R2.64+0x1c] ;  /* 0x00001c0802167981 */ /* 0x000f22000c1e1900 */
[----:B------:R-:W-:Y:S01]  /*05f0*/  UIADD3 UR4, UPT, UPT, UR4, 0x8, URZ ;  /* 0x0000000804047890 */ /* 0x000fe2000fffe0ff */
[----:B--2--5:R-:W-:-:S04]  /*0600*/  FFMA R7, R4, R8, R7 ;  /* 0x0000000804077223 */ /* 0x024fc80000000007 */
[----:B---3--:R-:W-:-:S04]  /*0610*/  FFMA R7, R4, R10, R7 ;  /* 0x0000000a04077223 */ /* 0x008fc80000000007 */
[----:B----4-:R-:W-:-:S04]  /*0620*/  FFMA R7, R4, R12, R7 ;  /* 0x0000000c04077223 */ /* 0x010fc80000000007 */
[----:B------:R-:W-:-:S04]  /*0630*/  FFMA R7, R4, R14, R7 ;  /* 0x0000000e04077223 */ /* 0x000fc80000000007 */
[----:B------:R-:W-:-:S04]  /*0640*/  FFMA R7, R4, R16, R7 ;  /* 0x0000001004077223 */ /* 0x000fc80000000007 */
[----:B------:R-:W-:-:S04]  /*0650*/  FFMA R7, R4, R18, R7 ;  /* 0x0000001204077223 */ /* 0x000fc80000000007 */
[----:B------:R-:W-:-:S04]  /*0660*/  FFMA R7, R4, R20, R7 ;  /* 0x0000001404077223 */ /* 0x000fc80000000007 */
[----:B------:R-:W-:-:S07]  /*0670*/  FFMA R7, R4, R22, R7 ;  /* 0x0000001604077223 */ /* 0x000fce0000000007 */
.L_x_3:
        /* <DEDUP_REMOVED lines=16> */
[----:B------:R-:W4:Y:S01]  /*0780*/  LDG.E R14, desc[UR8][R8.64+0xc] ;  /* 0x00000c08080e7981 */ /* 0x000f22000c1e1900 */
[----:B------:R-:W-:Y:S01]  /*0790*/  UIADD3 UR4, UPT, UPT, UR4, 0x4, URZ ;  /* 0x0000000404047890 */ /* 0x000fe2000fffe0ff */
[----:B--2--5:R-:W-:-:S04]  /*07a0*/  FFMA R7, R4, R2, R7 ;  /* 0x0000000204077223 */ /* 0x024fc80000000007 */
[----:B---3--:R-:W-:-:S04]  /*07b0*/  FFMA R7, R4, R10, R7 ;  /* 0x0000000a04077223 */ /* 0x008fc80000000007 */
[----:B----4-:R-:W-:-:S04]  /*07c0*/  FFMA R7, R4, R12, R7 ;  /* 0x0000000c04077223 */ /* 0x010fc80000000007 */
[----:B------:R-:W-:-:S07]  /*07d0*/  FFMA R7, R4, R14, R7 ;  /* 0x0000000e04077223 */ /* 0x000fce0000000007 */
.L_x_4:
[----:B------:R-:W-:Y:S05]  /*07e0*/  BRA.U !UP1, `(.L_x_0) ;  /* 0x0000000109347547 */ /* 0x000fea000b800000 */
[----:B------:R-:W0:Y:S01]  /*07f0*/  LDC.64 R2, c[0x0][0x380] ;  /* 0x0000e000ff027b82 */ /* 0x000e220000000a00 */
[----:B------:R-:W-:Y:S01]  /*0800*/  IADD3 R9, PT, PT, R6, UR4, RZ ;  /* 0x0000000406097c10 */ /* 0x000fe2000fffe0ff */
[----:B------:R-:W-:-:S04]  /*0810*/  UIADD3 UR5, UPT, UPT, -UR5, URZ, URZ ;  /* 0x000000ff05057290 */ /* 0x000fc8000fffe1ff */
[----:B0-----:R-:W-:-:S03]  /*0820*/  IMAD.WIDE.U32 R2, R9, 0x4, R2 ;  /* 0x0000000409027825 */ /* 0x001fc600078e0002 */
[----:B------:R-:W-:-:S07]  /*0830*/  MOV R6, R2 ;  /* 0x0000000200067202 */ /* 0x000fce0000000f00 */
.L_x_5:
[----:B------:R-:W-:-:S06]  /*0840*/  MOV R2, R6 ;  /* 0x0000000600027202 */ /* 0x000fcc0000000f00 */
[----:B------:R0:W2:Y:S01]  /*0850*/  LDG.E R2, desc[UR8][R2.64] ;  /* 0x0000000802027981 */ /* 0x0000a2000c1e1900 */
[----:B------:R-:W-:Y:S01]  /*0860*/  UIADD3 UR5, UPT, UPT, UR5, 0x1, URZ ;  /* 0x0000000105057890 */ /* 0x000fe2000fffe0ff */
[----:B------:R-:W-:-:S03]  /*0870*/  IADD3 R6, P0, PT, R6, 0x4, RZ ;  /* 0x0000000406067810 */ /* 0x000fc60007f1e0ff */
[----:B------:R-:W-:Y:S01]  /*0880*/  UISETP.NE.AND UP0, UPT, UR5, URZ, UPT ;  /* 0x000000ff0500728c */ /* 0x000fe2000bf05270 */
[----:B0-----:R-:W-:Y:S01]  /*0890*/  IADD3.X R3, PT, PT, RZ, R3, RZ, P0, !PT ;  /* 0x00000003ff037210 */ /* 0x001fe200007fe4ff */
[----:B--2--5:R-:W-:-:S07]  /*08a0*/  FFMA R7, R4, R2, R7 ;  /* 0x0000000204077223 */ /* 0x024fce0000000007 */
[----:B------:R-:W-:Y:S05]  /*08b0*/  BRA.U UP0, `(.L_x_5) ;  /* 0xfffffffd00e07547 */ /* 0x000fea000b83ffff */
.L_x_0:
[----:B------:R-:W0:Y:S01]  /*08c0*/  LDC.64 R2, c[0x0][0x388] ;  /* 0x0000e200ff027b82 */ /* 0x000e220000000a00 */
[----:B------:R-:W-:-:S04]  /*08d0*/  IMAD R5, R5, UR10, R0 ;  /* 0x0000000a05057c24 */ /* 0x000fc8000f8e0200 */
[----:B0-----:R-:W-:-:S05]  /*08e0*/  IMAD.WIDE R2, R5, 0x4, R2 ;  /* 0x0000000405027825 */ /* 0x001fca00078e0202 */
[----:B------:R-:W-:Y:S01]  /*08f0*/  STG.E desc[UR8][R2.64], R7 ;  /* 0x0000000702007986 */ /* 0x000fe2000c101908 */
[----:B------:R-:W-:Y:S05]  /*0900*/  EXIT ;  /* 0x000000000000794d */ /* 0x000fea0003800000 */
.L_x_6:
[----:B------:R-:W-:-:S00]  /*0910*/  BRA `(.L_x_6) ;  /* 0xfffffffc00fc7947 */ /* 0x000fc0000383ffff */
[----:B------:R-:W-:-:S00]  /*0920*/  NOP ;  /* 0x0000000000007918 */ /* 0x000fc00000000000 */
        /* <DEDUP_REMOVED lines=13> */
.L_x_7:


//--------------------- .nv.shared.reserved.0     --------------------------
	.section	.nv.shared.reserved.0,"aw",@nobits
	.weak		__nv_reservedSMEM_offset_0_alias
	.size		__nv_reservedSMEM_offset_0_alias, 0, 64
	.other		__nv_reservedSMEM_offset_0_alias,@"STO_CUDA_RESERVED_SHARED STV_DEFAULT"
__nv_reservedSMEM_offset_0_alias:
	.zero		0
	.zero		64


//--------------------- .nv.constant0.reshape_linear_kernel --------------------------
	.section	.nv.constant0.reshape_linear_kernel,"a",@progbits
	.sectionflags	@""
	.align	4
.nv.constant0.reshape_linear_kernel:
	.zero		924


//--------------------- SYMBOLS --------------------------

	.type		.nv.reservedSmem.offset0,@object
	.size		.nv.reservedSmem.offset0,0x4
